	.headerflags	@"EF_CUDA_TEXMODE_UNIFIED EF_CUDA_64BIT_ADDRESS EF_CUDA_ACCELERATORS EF_CUDA_SM90 EF_CUDA_VIRTUAL_SM(EF_CUDA_SM90)"
	.elftype	@"ET_EXEC"


//--------------------- .nv.info                  --------------------------
	.section	.nv.info,"",@"SHT_CUDA_INFO"
	.align	4


	//----- nvinfo : EIATTR_REGCOUNT
	.align		4
        /*0000*/ 	.byte	0x04, 0x2f
        /*0002*/ 	.short	(.L_1 - .L_0)
	.align		4
.L_0:
        /*0004*/ 	.word	index@(triton_poi_fused_add_clamp_10)
        /*0008*/ 	.word	0x00000008


	//----- nvinfo : EIATTR_MIN_STACK_SIZE
	.align		4
.L_1:
        /*000c*/ 	.byte	0x04, 0x12
        /*000e*/ 	.short	(.L_3 - .L_2)
	.align		4
.L_2:
        /*0010*/ 	.word	index@(triton_poi_fused_add_clamp_10)
        /*0014*/ 	.word	0x00000000


	//----- nvinfo : EIATTR_FRAME_SIZE
	.align		4
.L_3:
        /*0018*/ 	.byte	0x04, 0x11
        /*001a*/ 	.short	(.L_5 - .L_4)
	.align		4
.L_4:
        /*001c*/ 	.word	index@(triton_poi_fused_add_clamp_10)
        /*0020*/ 	.word	0x00000000


	//----- nvinfo : EIATTR_MIN_STACK_SIZE
	.align		4
.L_5:
        /*0024*/ 	.byte	0x04, 0x12
        /*0026*/ 	.short	(.L_7 - .L_6)
	.align		4
.L_6:
        /*0028*/ 	.word	index@(triton_poi_fused_add_clamp_10)
        /*002c*/ 	.word	0x00000000
.L_7:


//--------------------- .nv.info.triton_poi_fused_add_clamp_10 --------------------------
	.section	.nv.info.triton_poi_fused_add_clamp_10,"",@"SHT_CUDA_INFO"
	.sectionflags	@""
	.align	4


	//----- nvinfo : EIATTR_CUDA_API_VERSION
	.align		4
        /*0000*/ 	.byte	0x04, 0x37
        /*0002*/ 	.short	(.L_9 - .L_8)
.L_8:
        /*0004*/ 	.word	0x0000007c


	//----- nvinfo : EIATTR_KPARAM_INFO
	.align		4
.L_9:
        /*0008*/ 	.byte	0x04, 0x17
        /*000a*/ 	.short	(.L_11 - .L_10)
.L_10:
        /*000c*/ 	.word	0x00000000
        /*0010*/ 	.short	0x0001
        /*0012*/ 	.short	0x0008
        /*0014*/ 	.byte	0x00, 0xf0, 0x11, 0x00


	//----- nvinfo : EIATTR_KPARAM_INFO
	.align		4
.L_11:
        /*0018*/ 	.byte	0x04, 0x17
        /*001a*/ 	.short	(.L_13 - .L_12)
.L_12:
        /*001c*/ 	.word	0x00000000
        /*0020*/ 	.short	0x0000
        /*0022*/ 	.short	0x0000
        /*0024*/ 	.byte	0x00, 0xf4, 0x21, 0x00


	//----- nvinfo : EIATTR_SPARSE_MMA_MASK
	.align		4
.L_13:
        /*0028*/ 	.byte	0x03, 0x50
        /*002a*/ 	.short	0x0000


	//----- nvinfo : EIATTR_MAXREG_COUNT
	.align		4
        /*002c*/ 	.byte	0x03, 0x1b
        /*002e*/ 	.short	0x00ff


	//----- nvinfo : EIATTR_EXIT_INSTR_OFFSETS
	.align		4
        /*0030*/ 	.byte	0x04, 0x1c
        /*0032*/ 	.short	(.L_15 - .L_14)


	//   ....[0]....
.L_14:
        /*0034*/ 	.word	0x00000120


	//   ....[1]....
        /*0038*/ 	.word	0x00000150


	//----- nvinfo : EIATTR_REQNTID
	.align		4
.L_15:
        /*003c*/ 	.byte	0x04, 0x10
        /*003e*/ 	.short	(.L_17 - .L_16)
.L_16:
        /*0040*/ 	.word	0x00000020
        /*0044*/ 	.word	0x00000001
        /*0048*/ 	.word	0x00000001


	//----- nvinfo : EIATTR_CBANK_PARAM_SIZE
	.align		4
.L_17:
        /*004c*/ 	.byte	0x03, 0x19
        /*004e*/ 	.short	0x000c


	//----- nvinfo : EIATTR_PARAM_CBANK
	.align		4
        /*0050*/ 	.byte	0x04, 0x0a
        /*0052*/ 	.short	(.L_19 - .L_18)
	.align		4
.L_18:
        /*0054*/ 	.word	index@(.nv.constant0.triton_poi_fused_add_clamp_10)
        /*0058*/ 	.short	0x0210
        /*005a*/ 	.short	0x000c


	//----- nvinfo : EIATTR_SW_WAR
	.align		4
.L_19:
        /*005c*/ 	.byte	0x04, 0x36
        /*005e*/ 	.short	(.L_21 - .L_20)
.L_20:
        /*0060*/ 	.word	0x00000008
.L_21:


//--------------------- .nv.callgraph             --------------------------
	.section	.nv.callgraph,"",@"SHT_CUDA_CALLGRAPH"
	.align	4
	.sectionentsize	8
	.align		4
        /*0000*/ 	.word	0x00000000
	.align		4
        /*0004*/ 	.word	0xffffffff
	.align		4
        /*0008*/ 	.word	0x00000000
	.align		4
        /*000c*/ 	.word	0xfffffffe
	.align		4
        /*0010*/ 	.word	0x00000000
	.align		4
        /*0014*/ 	.word	0xfffffffd
	.align		4
        /*0018*/ 	.word	0x00000000
	.align		4
        /*001c*/ 	.word	0xfffffffc


//--------------------- .text.triton_poi_fused_add_clamp_10 --------------------------
	.section	.text.triton_poi_fused_add_clamp_10,"ax",@progbits
	.align	128
        .global         triton_poi_fused_add_clamp_10
        .type           triton_poi_fused_add_clamp_10,@function
        .size           triton_poi_fused_add_clamp_10,(.L_x_1 - triton_poi_fused_add_clamp_10)
        .other          triton_poi_fused_add_clamp_10,@"STO_CUDA_ENTRY STV_DEFAULT"
triton_poi_fused_add_clamp_10:
.text.triton_poi_fused_add_clamp_10:
[----:B------:R-:W0:Y:S02]  /*0000*/  LDC R1, c[0x0][0x28] ;  /* 0x00000a00ff017b82 */ /* 0x000e240000000800 */
[----:B------:R-:W1:Y:S01]  /*0010*/  S2R R2, SR_TID.X ;  /* 0x0000000000027919 */ /* 0x000e620000002100 */
[----:B------:R-:W-:Y:S01]  /*0020*/  IMAD.MOV.U32 R5, RZ, RZ, 0x3f000000 ;  /* 0x3f000000ff057424 */ /* 0x000fe200078e00ff */
[----:B------:R-:W2:Y:S01]  /*0030*/  S2R R3, SR_CTAID.X ;  /* 0x0000000000037919 */ /* 0x000ea20000002500 */
[C---:B-1----:R-:W-:Y:S02]  /*0040*/  LOP3.LUT R0, R2.reuse, 0x3, RZ, 0xc0, !PT ;  /* 0x0000000302007812 */ /* 0x042fe400078ec0ff */
[----:B------:R-:W-:-:S03]  /*0050*/  LOP3.LUT P0, RZ, R2, 0x1c, RZ, 0xc0, !PT ;  /* 0x0000001c02ff7812 */ /* 0x000fc6000780c0ff */
[----:B--2---:R-:W-:-:S05]  /*0060*/  IMAD R3, R3, 0x4, R0 ;  /* 0x0000000403037824 */ /* 0x004fca00078e0200 */
[----:B------:R-:W-:Y:S02]  /*0070*/  I2FP.F32.S32 R0, R3 ;  /* 0x0000000300007245 */ /* 0x000fe40000201400 */
[----:B------:R-:W-:-:S03]  /*0080*/  ISETP.LT.AND P0, PT, R3, 0x4, !P0 ;  /* 0x000000040300780c */ /* 0x000fc60004701270 */
[----:B------:R-:W-:-:S04]  /*0090*/  FADD R0, R0, 0.5 ;  /* 0x3f00000000007421 */ /* 0x000fc80000000000 */
[----:B------:R-:W-:Y:S02]  /*00a0*/  FFMA R0, R0, R5, -0.5 ;  /* 0xbf00000000007423 */ /* 0x000fe40000000005 */
[----:B------:R-:W1:Y:S03]  /*00b0*/  LDC.64 R4, c[0x0][0x210] ;  /* 0x00008400ff047b82 */ /* 0x000e660000000a00 */
[----:B------:R-:W-:-:S06]  /*00c0*/  FMNMX R0, RZ, R0, !PT ;  /* 0x00000000ff007209 */ /* 0x000fcc0007800000 */
[----:B------:R-:W2:Y:S02]  /*00d0*/  F2I.TRUNC.NTZ R0, R0 ;  /* 0x0000000000007305 */ /* 0x000ea4000020f100 */
[----:B--2---:R-:W-:Y:S01]  /*00e0*/  VIMNMX R2, RZ, R0, PT ;  /* 0x00000000ff027248 */ /* 0x004fe20003fe0100 */
[----:B-1----:R-:W-:-:S04]  /*00f0*/  IMAD.WIDE R4, R3, 0x8, R4 ;  /* 0x0000000803047825 */ /* 0x002fc800078e0204 */
[----:B------:R-:W-:-:S05]  /*0100*/  VIADD R2, R2, 0x1 ;  /* 0x0000000102027836 */ /* 0x000fca0000000000 */
[----:B------:R-:W-:Y:S01]  /*0110*/  SHF.R.S32.HI R3, RZ, 0x1f, R2 ;  /* 0x0000001fff037819 */ /* 0x000fe20000011402 */
[----:B------:R-:W-:Y:S06]  /*0120*/  @!P0 EXIT ;  /* 0x000000000000894d */ /* 0x000fec0003800000 */
[----:B------:R-:W-:Y:S02]  /*0130*/  ULDC.64 UR4, c[0x0][0x208] ;  /* 0x0000820000047ab9 */ /* 0x000fe40000000a00 */
[----:B------:R-:W-:Y:S01]  /*0140*/  STG.E.64 desc[UR4][R4.64], R2 ;  /* 0x0000000204007986 */ /* 0x000fe2000c101b04 */
[----:B------:R-:W-:Y:S05]  /*0150*/  EXIT ;  /* 0x000000000000794d */ /* 0x000fea0003800000 */
.L_x_0:
[----:B------:R-:W-:-:S00]  /*0160*/  BRA `(.L_x_0) ;  /* 0xfffffffc00fc7947 */ /* 0x000fc0000383ffff */
[----:B------:R-:W-:-:S00]  /*0170*/  NOP ;  /* 0x0000000000007918 */ /* 0x000fc00000000000 */
        /* <DEDUP_REMOVED lines=8> */
.L_x_1:


//--------------------- .nv.constant0.triton_poi_fused_add_clamp_10 --------------------------
	.section	.nv.constant0.triton_poi_fused_add_clamp_10,"a",@progbits
	.sectionflags	@""
	.align	4
.nv.constant0.triton_poi_fused_add_clamp_10:
	.zero		540
